//
// Generated by NVIDIA NVVM Compiler
//
// Compiler Build ID: CL-36424714
// Cuda compilation tools, release 13.0, V13.0.88
// Based on NVVM 20.0.0
//

.version 9.0
.target sm_100
.address_size 64

	// .globl	_Z7sum_SADPiS_S_iii
// _ZZ7sum_SADPiS_S_iiiE3sad has been demoted
// _ZZ11sum_resultsPiE3sad has been demoted

.visible .entry _Z7sum_SADPiS_S_iii(
	.param .u64 .ptr .align 1 _Z7sum_SADPiS_S_iii_param_0,
	.param .u64 .ptr .align 1 _Z7sum_SADPiS_S_iii_param_1,
	.param .u64 .ptr .align 1 _Z7sum_SADPiS_S_iii_param_2,
	.param .u32 _Z7sum_SADPiS_S_iii_param_3,
	.param .u32 _Z7sum_SADPiS_S_iii_param_4,
	.param .u32 _Z7sum_SADPiS_S_iii_param_5
)
{
	.reg .pred 	%p<5>;
	.reg .b32 	%r<29>;
	.reg .b64 	%rd<13>;
	// demoted variable
	.shared .align 4 .b8 _ZZ7sum_SADPiS_S_iiiE3sad[128];
	ld.param.u64 	%rd2, [_Z7sum_SADPiS_S_iii_param_0];
	ld.param.u64 	%rd3, [_Z7sum_SADPiS_S_iii_param_1];
	ld.param.u64 	%rd1, [_Z7sum_SADPiS_S_iii_param_2];
	ld.param.u32 	%r7, [_Z7sum_SADPiS_S_iii_param_3];
	ld.param.u32 	%r8, [_Z7sum_SADPiS_S_iii_param_4];
	ld.param.u32 	%r9, [_Z7sum_SADPiS_S_iii_param_5];
	cvta.to.global.u64 	%rd4, %rd3;
	cvta.to.global.u64 	%rd5, %rd2;
	mov.u32 	%r10, %ctaid.x;
	mov.u32 	%r28, %ntid.x;
	mov.u32 	%r2, %tid.x;
	mad.lo.s32 	%r11, %r10, %r28, %r2;
	mov.u32 	%r3, %ctaid.y;
	add.s32 	%r12, %r8, %r11;
	add.s32 	%r13, %r7, %r3;
	mad.lo.s32 	%r14, %r3, %r28, %r11;
	mul.wide.u32 	%rd6, %r14, 4;
	add.s64 	%rd7, %rd5, %rd6;
	ld.global.u32 	%r15, [%rd7];
	mad.lo.s32 	%r16, %r9, %r13, %r12;
	mul.wide.u32 	%rd8, %r16, 4;
	add.s64 	%rd9, %rd4, %rd8;
	ld.global.u32 	%r17, [%rd9];
	sub.s32 	%r18, %r15, %r17;
	abs.s32 	%r19, %r18;
	shl.b32 	%r20, %r2, 2;
	mov.u32 	%r21, _ZZ7sum_SADPiS_S_iiiE3sad;
	add.s32 	%r4, %r21, %r20;
	st.shared.u32 	[%r4], %r19;
	bar.sync 	0;
	setp.lt.u32 	%p1, %r28, 2;
	@%p1 bra 	$L__BB0_4;
$L__BB0_1:
	shr.u32 	%r6, %r28, 1;
	setp.ge.u32 	%p2, %r2, %r6;
	@%p2 bra 	$L__BB0_3;
	shl.b32 	%r22, %r6, 2;
	add.s32 	%r23, %r4, %r22;
	ld.shared.u32 	%r24, [%r23];
	ld.shared.u32 	%r25, [%r4];
	add.s32 	%r26, %r25, %r24;
	st.shared.u32 	[%r4], %r26;
$L__BB0_3:
	bar.sync 	0;
	setp.gt.u32 	%p3, %r28, 3;
	mov.u32 	%r28, %r6;
	@%p3 bra 	$L__BB0_1;
$L__BB0_4:
	setp.ne.s32 	%p4, %r2, 0;
	@%p4 bra 	$L__BB0_6;
	ld.shared.u32 	%r27, [_ZZ7sum_SADPiS_S_iiiE3sad];
	cvta.to.global.u64 	%rd10, %rd1;
	mul.wide.u32 	%rd11, %r3, 4;
	add.s64 	%rd12, %rd10, %rd11;
	st.global.u32 	[%rd12], %r27;
$L__BB0_6:
	ret;

}
	// .globl	_Z11sum_resultsPi
.visible .entry _Z11sum_resultsPi(
	.param .u64 .ptr .align 1 _Z11sum_resultsPi_param_0
)
{
	.reg .pred 	%p<5>;
	.reg .b32 	%r<17>;
	.reg .b64 	%rd<7>;
	// demoted variable
	.shared .align 4 .b8 _ZZ11sum_resultsPiE3sad[128];
	ld.param.u64 	%rd2, [_Z11sum_resultsPi_param_0];
	cvta.to.global.u64 	%rd1, %rd2;
	mov.u32 	%r1, %tid.x;
	mul.wide.u32 	%rd3, %r1, 4;
	add.s64 	%rd4, %rd1, %rd3;
	ld.global.u32 	%r6, [%rd4];
	shl.b32 	%r7, %r1, 2;
	mov.u32 	%r8, _ZZ11sum_resultsPiE3sad;
	add.s32 	%r2, %r8, %r7;
	st.shared.u32 	[%r2], %r6;
	bar.sync 	0;
	mov.u32 	%r16, %ntid.x;
	setp.lt.u32 	%p1, %r16, 2;
	@%p1 bra 	$L__BB1_4;
$L__BB1_1:
	shr.u32 	%r5, %r16, 1;
	setp.ge.u32 	%p2, %r1, %r5;
	@%p2 bra 	$L__BB1_3;
	shl.b32 	%r9, %r5, 2;
	add.s32 	%r10, %r2, %r9;
	ld.shared.u32 	%r11, [%r10];
	ld.shared.u32 	%r12, [%r2];
	add.s32 	%r13, %r12, %r11;
	st.shared.u32 	[%r2], %r13;
$L__BB1_3:
	bar.sync 	0;
	setp.gt.u32 	%p3, %r16, 3;
	mov.u32 	%r16, %r5;
	@%p3 bra 	$L__BB1_1;
$L__BB1_4:
	setp.ne.s32 	%p4, %r1, 0;
	@%p4 bra 	$L__BB1_6;
	ld.shared.u32 	%r14, [_ZZ11sum_resultsPiE3sad];
	mov.u32 	%r15, %ctaid.y;
	mul.wide.u32 	%rd5, %r15, 4;
	add.s64 	%rd6, %rd1, %rd5;
	st.global.u32 	[%rd6], %r14;
$L__BB1_6:
	ret;

}


// ===== COMPILED SASS (sm_100) =====

	.target	sm_100

	.elftype	@"ET_EXEC"


//--------------------- .note.nv.tkinfo           --------------------------
	.section	.note.nv.tkinfo,"",@"SHT_NOTE"
	.sectionflags	@"SHF_NOTE_NV_TKINFO"
	.tkinfo
        /*0018*/ 	.word	0x00000002
        /*0030*/ 	.string	""
        /*0030*/ 	.string	"ptxas"
        /*0030*/ 	.string	"Cuda compilation tools, release 13.0, V13.0.88"
        /*0030*/ 	.string	"Build cuda_13.0.r13.0/compiler.36424714_0"
        /*0030*/ 	.string	"-arch sm_100 -m 64 "



//--------------------- .note.nv.cuinfo           --------------------------
	.section	.note.nv.cuinfo,"",@"SHT_NOTE"
	.sectionflags	@"SHF_NOTE_NV_CUINFO"
        /*0018*/ 	.short	0x0002
        /*001a*/ 	.short	0x0064
        /*001c*/ 	.short	0x0082
	.zero		2


//--------------------- .nv.info                  --------------------------
	.section	.nv.info,"",@"SHT_CUDA_INFO"
	.align	4


	//----- nvinfo : EIATTR_REGCOUNT
	.align		4
        /*0000*/ 	.byte	0x04, 0x2f
        /*0002*/ 	.short	(.L_1 - .L_0)
	.align		4
.L_0:
        /*0004*/ 	.word	index@(_Z7sum_SADPiS_S_iii)
        /*0008*/ 	.word	0x0000000e


	//----- nvinfo : EIATTR_FRAME_SIZE
	.align		4
.L_1:
        /*000c*/ 	.byte	0x04, 0x11
        /*000e*/ 	.short	(.L_3 - .L_2)
	.align		4
.L_2:
        /*0010*/ 	.word	index@(_Z7sum_SADPiS_S_iii)
        /*0014*/ 	.word	0x00000000


	//----- nvinfo : EIATTR_REGCOUNT
	.align		4
.L_3:
        /*0018*/ 	.byte	0x04, 0x2f
        /*001a*/ 	.short	(.L_5 - .L_4)
	.align		4
.L_4:
        /*001c*/ 	.word	index@(_Z11sum_resultsPi)
        /*0020*/ 	.word	0x0000000a


	//----- nvinfo : EIATTR_FRAME_SIZE
	.align		4
.L_5:
        /*0024*/ 	.byte	0x04, 0x11
        /*0026*/ 	.short	(.L_7 - .L_6)
	.align		4
.L_6:
        /*0028*/ 	.word	index@(_Z11sum_resultsPi)
        /*002c*/ 	.word	0x00000000


	//----- nvinfo : EIATTR_MIN_STACK_SIZE
	.align		4
.L_7:
        /*0030*/ 	.byte	0x04, 0x12
        /*0032*/ 	.short	(.L_9 - .L_8)
	.align		4
.L_8:
        /*0034*/ 	.word	index@(_Z11sum_resultsPi)
        /*0038*/ 	.word	0x00000000


	//----- nvinfo : EIATTR_MIN_STACK_SIZE
	.align		4
.L_9:
        /*003c*/ 	.byte	0x04, 0x12
        /*003e*/ 	.short	(.L_11 - .L_10)
	.align		4
.L_10:
        /*0040*/ 	.word	index@(_Z7sum_SADPiS_S_iii)
        /*0044*/ 	.word	0x00000000
.L_11:


//--------------------- .nv.compat                --------------------------
	.section	.nv.compat,"",@"SHT_CUDA_COMPAT_INFO"
	.align	4
        /*0000*/ 	.byte	0x02, 0x09, 0x00, 0x00, 0x02, 0x02, 0x01, 0x00, 0x02, 0x05, 0x05, 0x00, 0x03, 0x07, 0x01, 0x01
        /*0010*/ 	.byte	0x02, 0x03, 0x00, 0x00, 0x02, 0x06, 0x01, 0x00, 0x04, 0x0b, 0x08, 0x00, 0x09, 0x00, 0x00, 0x00
        /*0020*/ 	.byte	0x00, 0x00, 0x00, 0x00


//--------------------- .nv.info._Z11sum_resultsPi --------------------------
	.section	.nv.info._Z11sum_resultsPi,"",@"SHT_CUDA_INFO"
	.sectionflags	@""
	.align	4


	//----- nvinfo : EIATTR_CUDA_API_VERSION
	.align		4
        /*0000*/ 	.byte	0x04, 0x37
        /*0002*/ 	.short	(.L_13 - .L_12)
.L_12:
        /*0004*/ 	.word	0x00000082


	//----- nvinfo : EIATTR_KPARAM_INFO
	.align		4
.L_13:
        /*0008*/ 	.byte	0x04, 0x17
        /*000a*/ 	.short	(.L_15 - .L_14)
.L_14:
        /*000c*/ 	.word	0x00000000
        /*0010*/ 	.short	0x0000
        /*0012*/ 	.short	0x0000
        /*0014*/ 	.byte	0x00, 0xf5, 0x21, 0x00


	//----- nvinfo : EIATTR_SPARSE_MMA_MASK
	.align		4
.L_15:
        /*0018*/ 	.byte	0x03, 0x50
        /*001a*/ 	.short	0x0000


	//----- nvinfo : EIATTR_MAXREG_COUNT
	.align		4
        /*001c*/ 	.byte	0x03, 0x1b
        /*001e*/ 	.short	0x00ff


	//----- nvinfo : EIATTR_NUM_BARRIERS
	.align		4
        /*0020*/ 	.byte	0x02, 0x4c
        /*0022*/ 	.byte	0x01
	.zero		1


	//----- nvinfo : EIATTR_MERCURY_ISA_VERSION
	.align		4
        /*0024*/ 	.byte	0x03, 0x5f
        /*0026*/ 	.short	0x0101


	//----- nvinfo : EIATTR_VRC_CTA_INIT_COUNT
	.align		4
        /*0028*/ 	.byte	0x02, 0x4a
	.zero		1
	.zero		1


	//----- nvinfo : EIATTR_EXIT_INSTR_OFFSETS
	.align		4
        /*002c*/ 	.byte	0x04, 0x1c
        /*002e*/ 	.short	(.L_17 - .L_16)


	//   ....[0]....
.L_16:
        /*0030*/ 	.word	0x000001c0


	//   ....[1]....
        /*0034*/ 	.word	0x00000250


	//----- nvinfo : EIATTR_CBANK_PARAM_SIZE
	.align		4
.L_17:
        /*0038*/ 	.byte	0x03, 0x19
        /*003a*/ 	.short	0x0008


	//----- nvinfo : EIATTR_PARAM_CBANK
	.align		4
        /*003c*/ 	.byte	0x04, 0x0a
        /*003e*/ 	.short	(.L_19 - .L_18)
	.align		4
.L_18:
        /*0040*/ 	.word	index@(.nv.constant0._Z11sum_resultsPi)
        /*0044*/ 	.short	0x0380
        /*0046*/ 	.short	0x0008


	//----- nvinfo : EIATTR_SW_WAR
	.align		4
.L_19:
        /*0048*/ 	.byte	0x04, 0x36
        /*004a*/ 	.short	(.L_21 - .L_20)
.L_20:
        /*004c*/ 	.word	0x00000008
.L_21:


//--------------------- .nv.info._Z7sum_SADPiS_S_iii --------------------------
	.section	.nv.info._Z7sum_SADPiS_S_iii,"",@"SHT_CUDA_INFO"
	.sectionflags	@""
	.align	4


	//----- nvinfo : EIATTR_CUDA_API_VERSION
	.align		4
        /*0000*/ 	.byte	0x04, 0x37
        /*0002*/ 	.short	(.L_23 - .L_22)
.L_22:
        /*0004*/ 	.word	0x00000082


	//----- nvinfo : EIATTR_KPARAM_INFO
	.align		4
.L_23:
        /*0008*/ 	.byte	0x04, 0x17
        /*000a*/ 	.short	(.L_25 - .L_24)
.L_24:
        /*000c*/ 	.word	0x00000000
        /*0010*/ 	.short	0x0005
        /*0012*/ 	.short	0x0020
        /*0014*/ 	.byte	0x00, 0xf0, 0x11, 0x00


	//----- nvinfo : EIATTR_KPARAM_INFO
	.align		4
.L_25:
        /*0018*/ 	.byte	0x04, 0x17
        /*001a*/ 	.short	(.L_27 - .L_26)
.L_26:
        /*001c*/ 	.word	0x00000000
        /*0020*/ 	.short	0x0004
        /*0022*/ 	.short	0x001c
        /*0024*/ 	.byte	0x00, 0xf0, 0x11, 0x00


	//----- nvinfo : EIATTR_KPARAM_INFO
	.align		4
.L_27:
        /*0028*/ 	.byte	0x04, 0x17
        /*002a*/ 	.short	(.L_29 - .L_28)
.L_28:
        /*002c*/ 	.word	0x00000000
        /*0030*/ 	.short	0x0003
        /*0032*/ 	.short	0x0018
        /*0034*/ 	.byte	0x00, 0xf0, 0x11, 0x00


	//----- nvinfo : EIATTR_KPARAM_INFO
	.align		4
.L_29:
        /*0038*/ 	.byte	0x04, 0x17
        /*003a*/ 	.short	(.L_31 - .L_30)
.L_30:
        /*003c*/ 	.word	0x00000000
        /*0040*/ 	.short	0x0002
        /*0042*/ 	.short	0x0010
        /*0044*/ 	.byte	0x00, 0xf5, 0x21, 0x00


	//----- nvinfo : EIATTR_KPARAM_INFO
	.align		4
.L_31:
        /*0048*/ 	.byte	0x04, 0x17
        /*004a*/ 	.short	(.L_33 - .L_32)
.L_32:
        /*004c*/ 	.word	0x00000000
        /*0050*/ 	.short	0x0001
        /*0052*/ 	.short	0x0008
        /*0054*/ 	.byte	0x00, 0xf5, 0x21, 0x00


	//----- nvinfo : EIATTR_KPARAM_INFO
	.align		4
.L_33:
        /*0058*/ 	.byte	0x04, 0x17
        /*005a*/ 	.short	(.L_35 - .L_34)
.L_34:
        /*005c*/ 	.word	0x00000000
        /*0060*/ 	.short	0x0000
        /*0062*/ 	.short	0x0000
        /*0064*/ 	.byte	0x00, 0xf5, 0x21, 0x00


	//----- nvinfo : EIATTR_SPARSE_MMA_MASK
	.align		4
.L_35:
        /*0068*/ 	.byte	0x03, 0x50
        /*006a*/ 	.short	0x0000


	//----- nvinfo : EIATTR_MAXREG_COUNT
	.align		4
        /*006c*/ 	.byte	0x03, 0x1b
        /*006e*/ 	.short	0x00ff


	//----- nvinfo : EIATTR_NUM_BARRIERS
	.align		4
        /*0070*/ 	.byte	0x02, 0x4c
        /*0072*/ 	.byte	0x01
	.zero		1


	//----- nvinfo : EIATTR_MERCURY_ISA_VERSION
	.align		4
        /*0074*/ 	.byte	0x03, 0x5f
        /*0076*/ 	.short	0x0101


	//----- nvinfo : EIATTR_VRC_CTA_INIT_COUNT
	.align		4
        /*0078*/ 	.byte	0x02, 0x4a
	.zero		1
	.zero		1


	//----- nvinfo : EIATTR_EXIT_INSTR_OFFSETS
	.align		4
        /*007c*/ 	.byte	0x04, 0x1c
        /*007e*/ 	.short	(.L_37 - .L_36)


	//   ....[0]....
.L_36:
        /*0080*/ 	.word	0x000002a0


	//   ....[1]....
        /*0084*/ 	.word	0x00000320


	//----- nvinfo : EIATTR_CBANK_PARAM_SIZE
	.align		4
.L_37:
        /*0088*/ 	.byte	0x03, 0x19
        /*008a*/ 	.short	0x0024


	//----- nvinfo : EIATTR_PARAM_CBANK
	.align		4
        /*008c*/ 	.byte	0x04, 0x0a
        /*008e*/ 	.short	(.L_39 - .L_38)
	.align		4
.L_38:
        /*0090*/ 	.word	index@(.nv.constant0._Z7sum_SADPiS_S_iii)
        /*0094*/ 	.short	0x0380
        /*0096*/ 	.short	0x0024


	//----- nvinfo : EIATTR_SW_WAR
	.align		4
.L_39:
        /*0098*/ 	.byte	0x04, 0x36
        /*009a*/ 	.short	(.L_41 - .L_40)
.L_40:
        /*009c*/ 	.word	0x00000008
.L_41:


//--------------------- .nv.callgraph             --------------------------
	.section	.nv.callgraph,"",@"SHT_CUDA_CALLGRAPH"
	.align	4
	.sectionentsize	8
	.align		4
        /*0000*/ 	.word	0x00000000
	.align		4
        /*0004*/ 	.word	0xffffffff
	.align		4
        /*0008*/ 	.word	0x00000000
	.align		4
        /*000c*/ 	.word	0xfffffffe
	.align		4
        /*0010*/ 	.word	0x00000000
	.align		4
        /*0014*/ 	.word	0xfffffffd
	.align		4
        /*0018*/ 	.word	0x00000000
	.align		4
        /*001c*/ 	.word	0xfffffffc


//--------------------- .text._Z11sum_resultsPi   --------------------------
	.section	.text._Z11sum_resultsPi,"ax",@progbits
	.align	128
        .global         _Z11sum_resultsPi
        .type           _Z11sum_resultsPi,@function
        .size           _Z11sum_resultsPi,(.L_x_6 - _Z11sum_resultsPi)
        .other          _Z11sum_resultsPi,@"STO_CUDA_ENTRY STV_DEFAULT"
_Z11sum_resultsPi:
.text._Z11sum_resultsPi:
[----:B------:R-:W-:Y:S01]  /*0000*/  LDC R1, c[0x0][0x37c] ;  /* 0x0000df00ff017b82 */ /* 0x000fe20000000800 */
[----:B------:R-:W0:Y:S07]  /*0010*/  S2R R7, SR_TID.X ;  /* 0x0000000000077919 */ /* 0x000e2e0000002100 */
[----:B------:R-:W0:Y:S01]  /*0020*/  LDC.64 R2, c[0x0][0x380] ;  /* 0x0000e000ff027b82 */ /* 0x000e220000000a00 */
[----:B------:R-:W1:Y:S01]  /*0030*/  LDCU.64 UR6, c[0x0][0x358] ;  /* 0x00006b00ff0677ac */ /* 0x000e620008000a00 */
[----:B0-----:R-:W-:-:S06]  /*0040*/  IMAD.WIDE.U32 R2, R7, 0x4, R2 ;  /* 0x0000000407027825 */ /* 0x001fcc00078e0002 */
[----:B-1----:R-:W2:Y:S01]  /*0050*/  LDG.E R2, desc[UR6][R2.64] ;  /* 0x0000000602027981 */ /* 0x002ea2000c1e1900 */
[----:B------:R-:W0:Y:S01]  /*0060*/  S2UR UR5, SR_CgaCtaId ;  /* 0x00000000000579c3 */ /* 0x000e220000008800 */
[----:B------:R-:W-:Y:S01]  /*0070*/  UMOV UR4, 0x400 ;  /* 0x0000040000047882 */ /* 0x000fe20000000000 */
[----:B------:R-:W1:Y:S01]  /*0080*/  LDCU UR8, c[0x0][0x360] ;  /* 0x00006c00ff0877ac */ /* 0x000e620008000800 */
[----:B------:R-:W-:Y:S01]  /*0090*/  ISETP.NE.AND P0, PT, R7, RZ, PT ;  /* 0x000000ff0700720c */ /* 0x000fe20003f05270 */
[----:B-1----:R-:W-:Y:S02]  /*00a0*/  UISETP.GE.U32.AND UP0, UPT, UR8, 0x2, UPT ;  /* 0x000000020800788c */ /* 0x002fe4000bf06070 */
[----:B0-----:R-:W-:-:S06]  /*00b0*/  ULEA UR4, UR5, UR4, 0x18 ;  /* 0x0000000405047291 */ /* 0x001fcc000f8ec0ff */
[----:B------:R-:W-:-:S05]  /*00c0*/  LEA R5, R7, UR4, 0x2 ;  /* 0x0000000407057c11 */ /* 0x000fca000f8e10ff */
[----:B--2---:R0:W-:Y:S01]  /*00d0*/  STS [R5], R2 ;  /* 0x0000000205007388 */ /* 0x0041e20000000800 */
[----:B------:R-:W-:Y:S06]  /*00e0*/  BAR.SYNC.DEFER_BLOCKING 0x0 ;  /* 0x0000000000007b1d */ /* 0x000fec0000010000 */
[----:B------:R-:W-:Y:S05]  /*00f0*/  BRA.U !UP0, `(.L_x_0) ;  /* 0x0000000108307547 */ /* 0x000fea000b800000 */
[----:B------:R-:W-:-:S07]  /*0100*/  IMAD.U32 R0, RZ, RZ, UR8 ;  /* 0x00000008ff007e24 */ /* 0x000fce000f8e00ff */
.L_x_1:
[----:B------:R-:W-:-:S04]  /*0110*/  SHF.R.U32.HI R6, RZ, 0x1, R0 ;  /* 0x00000001ff067819 */ /* 0x000fc80000011600 */
[----:B------:R-:W-:-:S13]  /*0120*/  ISETP.GE.U32.AND P1, PT, R7, R6, PT ;  /* 0x000000060700720c */ /* 0x000fda0003f26070 */
[----:B0-----:R-:W-:Y:S01]  /*0130*/  @!P1 IMAD R2, R6, 0x4, R5 ;  /* 0x0000000406029824 */ /* 0x001fe200078e0205 */
[----:B------:R-:W-:Y:S05]  /*0140*/  @!P1 LDS R3, [R5] ;  /* 0x0000000005039984 */ /* 0x000fea0000000800 */
[----:B------:R-:W0:Y:S02]  /*0150*/  @!P1 LDS R2, [R2] ;  /* 0x0000000002029984 */ /* 0x000e240000000800 */
[----:B0-----:R-:W-:-:S05]  /*0160*/  @!P1 IADD3 R4, PT, PT, R2, R3, RZ ;  /* 0x0000000302049210 */ /* 0x001fca0007ffe0ff */
[----:B------:R1:W-:Y:S01]  /*0170*/  @!P1 STS [R5], R4 ;  /* 0x0000000405009388 */ /* 0x0003e20000000800 */
[----:B------:R-:W-:Y:S01]  /*0180*/  BAR.SYNC.DEFER_BLOCKING 0x0 ;  /* 0x0000000000007b1d */ /* 0x000fe20000010000 */
[----:B------:R-:W-:Y:S01]  /*0190*/  ISETP.GT.U32.AND P1, PT, R0, 0x3, PT ;  /* 0x000000030000780c */ /* 0x000fe20003f24070 */
[----:B------:R-:W-:-:S12]  /*01a0*/  IMAD.MOV.U32 R0, RZ, RZ, R6 ;  /* 0x000000ffff007224 */ /* 0x000fd800078e0006 */
[----:B-1----:R-:W-:Y:S05]  /*01b0*/  @P1 BRA `(.L_x_1) ;  /* 0xfffffffc00d41947 */ /* 0x002fea000383ffff */
.L_x_0:
[----:B------:R-:W-:Y:S05]  /*01c0*/  @P0 EXIT ;  /* 0x000000000000094d */ /* 0x000fea0003800000 */
[----:B------:R-:W1:Y:S01]  /*01d0*/  S2UR UR5, SR_CgaCtaId ;  /* 0x00000000000579c3 */ /* 0x000e620000008800 */
[----:B------:R-:W-:Y:S01]  /*01e0*/  UMOV UR4, 0x400 ;  /* 0x0000040000047882 */ /* 0x000fe20000000000 */
[----:B------:R-:W2:Y:S06]  /*01f0*/  S2R R7, SR_CTAID.Y ;  /* 0x0000000000077919 */ /* 0x000eac0000002600 */
[----:B0-----:R-:W2:Y:S01]  /*0200*/  LDC.64 R2, c[0x0][0x380] ;  /* 0x0000e000ff027b82 */ /* 0x001ea20000000a00 */
[----:B-1----:R-:W-:-:S09]  /*0210*/  ULEA UR4, UR5, UR4, 0x18 ;  /* 0x0000000405047291 */ /* 0x002fd2000f8ec0ff */
[----:B------:R-:W0:Y:S01]  /*0220*/  LDS R5, [UR4] ;  /* 0x00000004ff057984 */ /* 0x000e220008000800 */
[----:B--2---:R-:W-:-:S05]  /*0230*/  IMAD.WIDE.U32 R2, R7, 0x4, R2 ;  /* 0x0000000407027825 */ /* 0x004fca00078e0002 */
[----:B0-----:R-:W-:Y:S01]  /*0240*/  STG.E desc[UR6][R2.64], R5 ;  /* 0x0000000502007986 */ /* 0x001fe2000c101906 */
[----:B------:R-:W-:Y:S05]  /*0250*/  EXIT ;  /* 0x000000000000794d */ /* 0x000fea0003800000 */
.L_x_2:
[----:B------:R-:W-:-:S00]  /*0260*/  BRA `(.L_x_2) ;  /* 0xfffffffc00fc7947 */ /* 0x000fc0000383ffff */
[----:B------:R-:W-:-:S00]  /*0270*/  NOP ;  /* 0x0000000000007918 */ /* 0x000fc00000000000 */
        /* <DEDUP_REMOVED lines=8> */
.L_x_6:


//--------------------- .text._Z7sum_SADPiS_S_iii --------------------------
	.section	.text._Z7sum_SADPiS_S_iii,"ax",@progbits
	.align	128
        .global         _Z7sum_SADPiS_S_iii
        .type           _Z7sum_SADPiS_S_iii,@function
        .size           _Z7sum_SADPiS_S_iii,(.L_x_7 - _Z7sum_SADPiS_S_iii)
        .other          _Z7sum_SADPiS_S_iii,@"STO_CUDA_ENTRY STV_DEFAULT"
_Z7sum_SADPiS_S_iii:
.text._Z7sum_SADPiS_S_iii:
[----:B------:R-:W-:Y:S01]  /*0000*/  LDC R1, c[0x0][0x37c] ;  /* 0x0000df00ff017b82 */ /* 0x000fe20000000800 */
[----:B------:R-:W0:Y:S07]  /*0010*/  S2R R11, SR_TID.X ;  /* 0x00000000000b7919 */ /* 0x000e2e0000002100 */
[----:B------:R-:W0:Y:S01]  /*0020*/  S2UR UR4, SR_CTAID.X ;  /* 0x00000000000479c3 */ /* 0x000e220000002500 */
[----:B------:R-:W1:Y:S01]  /*0030*/  LDCU.64 UR8, c[0x0][0x398] ;  /* 0x00007300ff0877ac */ /* 0x000e620008000a00 */
[----:B------:R-:W1:Y:S01]  /*0040*/  S2R R0, SR_CTAID.Y ;  /* 0x0000000000007919 */ /* 0x000e620000002600 */
[----:B------:R-:W2:Y:S05]  /*0050*/  LDCU UR5, c[0x0][0x3a0] ;  /* 0x00007400ff0577ac */ /* 0x000eaa0008000800 */
[----:B------:R-:W0:Y:S01]  /*0060*/  LDC R8, c[0x0][0x360] ;  /* 0x0000d800ff087b82 */ /* 0x000e220000000800 */
[----:B------:R-:W3:Y:S07]  /*0070*/  LDCU.64 UR6, c[0x0][0x358] ;  /* 0x00006b00ff0677ac */ /* 0x000eee0008000a00 */
[----:B------:R-:W4:Y:S08]  /*0080*/  LDC.64 R2, c[0x0][0x380] ;  /* 0x0000e000ff027b82 */ /* 0x000f300000000a00 */
[----:B------:R-:W5:Y:S01]  /*0090*/  LDC.64 R4, c[0x0][0x388] ;  /* 0x0000e200ff047b82 */ /* 0x000f620000000a00 */
[----:B0-----:R-:W-:-:S02]  /*00a0*/  IMAD R7, R8, UR4, R11 ;  /* 0x0000000408077c24 */ /* 0x001fc4000f8e020b */
[----:B-1----:R-:W-:-:S03]  /*00b0*/  VIADD R9, R0, UR8 ;  /* 0x0000000800097c36 */ /* 0x002fc60008000000 */
[----:B------:R-:W-:Y:S01]  /*00c0*/  IADD3 R6, PT, PT, R7, UR9, RZ ;  /* 0x0000000907067c10 */ /* 0x000fe2000fffe0ff */
[----:B------:R-:W-:-:S04]  /*00d0*/  IMAD R7, R8, R0, R7 ;  /* 0x0000000008077224 */ /* 0x000fc800078e0207 */
[----:B--2---:R-:W-:Y:S02]  /*00e0*/  IMAD R9, R9, UR5, R6 ;  /* 0x0000000509097c24 */ /* 0x004fe4000f8e0206 */
[----:B----4-:R-:W-:-:S04]  /*00f0*/  IMAD.WIDE.U32 R2, R7, 0x4, R2 ;  /* 0x0000000407027825 */ /* 0x010fc800078e0002 */
[----:B-----5:R-:W-:Y:S02]  /*0100*/  IMAD.WIDE.U32 R4, R9, 0x4, R4 ;  /* 0x0000000409047825 */ /* 0x020fe400078e0004 */
[----:B---3--:R-:W2:Y:S04]  /*0110*/  LDG.E R2, desc[UR6][R2.64] ;  /* 0x0000000602027981 */ /* 0x008ea8000c1e1900 */
[----:B------:R-:W2:Y:S01]  /*0120*/  LDG.E R5, desc[UR6][R4.64] ;  /* 0x0000000604057981 */ /* 0x000ea2000c1e1900 */
[----:B------:R-:W0:Y:S01]  /*0130*/  S2UR UR5, SR_CgaCtaId ;  /* 0x00000000000579c3 */ /* 0x000e220000008800 */
[----:B------:R-:W-:Y:S01]  /*0140*/  UMOV UR4, 0x400 ;  /* 0x0000040000047882 */ /* 0x000fe20000000000 */
[----:B------:R-:W-:Y:S02]  /*0150*/  ISETP.GE.U32.AND P1, PT, R8, 0x2, PT ;  /* 0x000000020800780c */ /* 0x000fe40003f26070 */
[----:B------:R-:W-:Y:S01]  /*0160*/  ISETP.NE.AND P0, PT, R11, RZ, PT ;  /* 0x000000ff0b00720c */ /* 0x000fe20003f05270 */
[----:B0-----:R-:W-:Y:S01]  /*0170*/  ULEA UR4, UR5, UR4, 0x18 ;  /* 0x0000000405047291 */ /* 0x001fe2000f8ec0ff */
[----:B--2---:R-:W-:-:S05]  /*0180*/  IMAD.IADD R6, R2, 0x1, -R5 ;  /* 0x0000000102067824 */ /* 0x004fca00078e0a05 */
[----:B------:R-:W-:Y:S02]  /*0190*/  IABS R7, R6 ;  /* 0x0000000600077213 */ /* 0x000fe40000000000 */
[----:B------:R-:W-:-:S05]  /*01a0*/  LEA R6, R11, UR4, 0x2 ;  /* 0x000000040b067c11 */ /* 0x000fca000f8e10ff */
[----:B------:R0:W-:Y:S01]  /*01b0*/  STS [R6], R7 ;  /* 0x0000000706007388 */ /* 0x0001e20000000800 */
[----:B------:R-:W-:Y:S06]  /*01c0*/  BAR.SYNC.DEFER_BLOCKING 0x0 ;  /* 0x0000000000007b1d */ /* 0x000fec0000010000 */
[----:B------:R-:W-:Y:S05]  /*01d0*/  @!P1 BRA `(.L_x_3) ;  /* 0x0000000000309947 */ /* 0x000fea0003800000 */
[----:B------:R-:W-:-:S07]  /*01e0*/  MOV R2, R8 ;  /* 0x0000000800027202 */ /* 0x000fce0000000f00 */
.L_x_4:
[----:B0-----:R-:W-:-:S04]  /*01f0*/  SHF.R.U32.HI R7, RZ, 0x1, R2 ;  /* 0x00000001ff077819 */ /* 0x001fc80000011602 */
[----:B------:R-:W-:-:S13]  /*0200*/  ISETP.GE.U32.AND P1, PT, R11, R7, PT ;  /* 0x000000070b00720c */ /* 0x000fda0003f26070 */
[----:B------:R-:W-:Y:S01]  /*0210*/  @!P1 IMAD R3, R7, 0x4, R6 ;  /* 0x0000000407039824 */ /* 0x000fe200078e0206 */
        /* <DEDUP_REMOVED lines=8> */
.L_x_3:
[----:B------:R-:W-:Y:S05]  /*02a0*/  @P0 EXIT ;  /* 0x000000000000094d */ /* 0x000fea0003800000 */
[----:B------:R-:W1:Y:S01]  /*02b0*/  S2UR UR5, SR_CgaCtaId ;  /* 0x00000000000579c3 */ /* 0x000e620000008800 */
[----:B------:R-:W-:-:S07]  /*02c0*/  UMOV UR4, 0x400 ;  /* 0x0000040000047882 */ /* 0x000fce0000000000 */
[----:B------:R-:W2:Y:S01]  /*02d0*/  LDC.64 R2, c[0x0][0x390] ;  /* 0x0000e400ff027b82 */ /* 0x000ea20000000a00 */
[----:B-1----:R-:W-:Y:S01]  /*02e0*/  ULEA UR4, UR5, UR4, 0x18 ;  /* 0x0000000405047291 */ /* 0x002fe2000f8ec0ff */
[----:B--2---:R-:W-:-:S08]  /*02f0*/  IMAD.WIDE.U32 R2, R0, 0x4, R2 ;  /* 0x0000000400027825 */ /* 0x004fd000078e0002 */
[----:B------:R-:W1:Y:S04]  /*0300*/  LDS R5, [UR4] ;  /* 0x00000004ff057984 */ /* 0x000e680008000800 */
[----:B-1----:R-:W-:Y:S01]  /*0310*/  STG.E desc[UR6][R2.64], R5 ;  /* 0x0000000502007986 */ /* 0x002fe2000c101906 */
[----:B------:R-:W-:Y:S05]  /*0320*/  EXIT ;  /* 0x000000000000794d */ /* 0x000fea0003800000 */
.L_x_5:
        /* <DEDUP_REMOVED lines=13> */
.L_x_7:


//--------------------- .nv.shared._Z11sum_resultsPi --------------------------
	.section	.nv.shared._Z11sum_resultsPi,"aw",@nobits
	.sectionflags	@""
	.align	4
.nv.shared._Z11sum_resultsPi:
	.zero		1152


//--------------------- .nv.shared.reserved.0     --------------------------
	.section	.nv.shared.reserved.0,"aw",@nobits
	.weak		__nv_reservedSMEM_offset_0_alias
	.size		__nv_reservedSMEM_offset_0_alias, 0, 64
	.other		__nv_reservedSMEM_offset_0_alias,@"STO_CUDA_RESERVED_SHARED STV_DEFAULT"
__nv_reservedSMEM_offset_0_alias:
	.zero		0
	.zero		64


//--------------------- .nv.shared._Z7sum_SADPiS_S_iii --------------------------
	.section	.nv.shared._Z7sum_SADPiS_S_iii,"aw",@nobits
	.sectionflags	@""
	.align	4
.nv.shared._Z7sum_SADPiS_S_iii:
	.zero		1152


//--------------------- .nv.constant0._Z11sum_resultsPi --------------------------
	.section	.nv.constant0._Z11sum_resultsPi,"a",@progbits
	.sectionflags	@""
	.align	4
.nv.constant0._Z11sum_resultsPi:
	.zero		904


//--------------------- .nv.constant0._Z7sum_SADPiS_S_iii --------------------------
	.section	.nv.constant0._Z7sum_SADPiS_S_iii,"a",@progbits
	.sectionflags	@""
	.align	4
.nv.constant0._Z7sum_SADPiS_S_iii:
	.zero		932


//--------------------- SYMBOLS --------------------------

	.type		.nv.reservedSmem.offset0,@object
	.size		.nv.reservedSmem.offset0,0x4
	.type		.nv.reservedSmem.cap,@object
	.size		.nv.reservedSmem.cap,0x4
